//
// Generated by NVIDIA NVVM Compiler
//
// Compiler Build ID: CL-36424714
// Cuda compilation tools, release 13.0, V13.0.88
// Based on NVVM 20.0.0
//

.version 9.0
.target sm_100
.address_size 64

	// .globl	_Z25game_of_life_kernel_tiledILi64ELi8EEvPKbPbi
// _ZZ25game_of_life_kernel_tiledILi64ELi8EEvPKbPbiE4tile has been demoted

.visible .entry _Z25game_of_life_kernel_tiledILi64ELi8EEvPKbPbi(
	.param .u64 .ptr .align 1 _Z25game_of_life_kernel_tiledILi64ELi8EEvPKbPbi_param_0,
	.param .u64 .ptr .align 1 _Z25game_of_life_kernel_tiledILi64ELi8EEvPKbPbi_param_1,
	.param .u32 _Z25game_of_life_kernel_tiledILi64ELi8EEvPKbPbi_param_2
)
.maxntid 512
.minnctapersm 2
{
	.reg .pred 	%p<39>;
	.reg .b16 	%rs<10>;
	.reg .b32 	%r<102>;
	.reg .b64 	%rd<30>;
	// demoted variable
	.shared .align 4 .b8 _ZZ25game_of_life_kernel_tiledILi64ELi8EEvPKbPbiE4tile[2640];
	ld.param.u64 	%rd11, [_Z25game_of_life_kernel_tiledILi64ELi8EEvPKbPbi_param_0];
	ld.param.u64 	%rd10, [_Z25game_of_life_kernel_tiledILi64ELi8EEvPKbPbi_param_1];
	ld.param.u32 	%r29, [_Z25game_of_life_kernel_tiledILi64ELi8EEvPKbPbi_param_2];
	cvta.to.global.u64 	%rd1, %rd11;
	mov.u32 	%r1, %tid.x;
	mov.u32 	%r2, %tid.y;
	mov.u32 	%r30, %ctaid.x;
	shl.b32 	%r31, %r30, 6;
	add.s32 	%r32, %r31, %r1;
	mov.u32 	%r33, %ctaid.y;
	shl.b32 	%r34, %r33, 3;
	add.s32 	%r35, %r34, %r2;
	cvt.s64.s32 	%rd12, %r29;
	cvt.u64.u32 	%rd13, %r35;
	mul.lo.s64 	%rd2, %rd12, %rd13;
	add.s32 	%r36, %r35, -1;
	cvt.u64.u32 	%rd14, %r36;
	mul.lo.s64 	%rd3, %rd12, %rd14;
	add.s32 	%r4, %r35, 1;
	setp.lt.s32 	%p2, %r4, %r29;
	cvt.u64.u32 	%rd15, %r4;
	mul.lo.s64 	%rd16, %rd12, %rd15;
	selp.b64 	%rd4, %rd16, 0, %p2;
	max.s32 	%r37, %r32, %r35;
	setp.lt.s32 	%p1, %r37, %r29;
	setp.ge.s32 	%p3, %r37, %r29;
	cvt.s64.s32 	%rd5, %r32;
	add.s64 	%rd6, %rd2, %rd5;
	add.s64 	%rd7, %rd1, %rd6;
	mov.b32 	%r93, 0;
	@%p3 bra 	$L__BB0_2;
	ld.global.nc.u8 	%rs1, [%rd7];
	cvt.s32.s8 	%r93, %rs1;
$L__BB0_2:
	mov.u32 	%r38, _ZZ25game_of_life_kernel_tiledILi64ELi8EEvPKbPbiE4tile;
	mad.lo.s32 	%r7, %r2, 264, %r38;
	add.s32 	%r8, %r7, 264;
	shl.b32 	%r39, %r1, 2;
	add.s32 	%r9, %r8, %r39;
	st.shared.u32 	[%r9+4], %r93;
	setp.eq.s32 	%p4, %r1, 63;
	@%p4 bra 	$L__BB0_7;
	setp.ne.s32 	%p5, %r1, 0;
	@%p5 bra 	$L__BB0_10;
	cvt.u32.u64 	%r45, %rd5;
	setp.ge.s32 	%p7, %r35, %r29;
	setp.lt.s32 	%p8, %r45, 1;
	mov.b32 	%r94, 0;
	or.pred  	%p9, %p8, %p7;
	@%p9 bra 	$L__BB0_6;
	add.s32 	%r47, %r45, -1;
	cvt.u64.u32 	%rd17, %r47;
	add.s64 	%rd18, %rd2, %rd17;
	add.s64 	%rd19, %rd1, %rd18;
	ld.global.nc.u8 	%rs3, [%rd19];
	cvt.s32.s8 	%r94, %rs3;
$L__BB0_6:
	st.shared.u32 	[%r8], %r94;
	bra.uni 	$L__BB0_10;
$L__BB0_7:
	cvt.u32.u64 	%r41, %rd5;
	add.s32 	%r42, %r41, 1;
	max.s32 	%r43, %r42, %r35;
	setp.ge.s32 	%p6, %r43, %r29;
	mov.b32 	%r95, 0;
	@%p6 bra 	$L__BB0_9;
	ld.global.nc.u8 	%rs2, [%rd7+1];
	cvt.s32.s8 	%r95, %rs2;
$L__BB0_9:
	st.shared.u32 	[%r7+524], %r95;
$L__BB0_10:
	add.s64 	%rd20, %rd3, %rd5;
	add.s64 	%rd8, %rd1, %rd20;
	add.s64 	%rd21, %rd4, %rd5;
	add.s64 	%rd9, %rd1, %rd21;
	setp.eq.s32 	%p10, %r2, 7;
	@%p10 bra 	$L__BB0_15;
	setp.ne.s32 	%p11, %r2, 0;
	@%p11 bra 	$L__BB0_18;
	cvt.u32.u64 	%r55, %rd5;
	setp.ge.s32 	%p13, %r55, %r29;
	setp.eq.s32 	%p14, %r35, 0;
	mov.b32 	%r96, 0;
	or.pred  	%p15, %p14, %p13;
	@%p15 bra 	$L__BB0_14;
	ld.global.nc.u8 	%rs5, [%rd8];
	cvt.s32.s8 	%r96, %rs5;
$L__BB0_14:
	add.s32 	%r58, %r38, %r39;
	st.shared.u32 	[%r58+4], %r96;
	bra.uni 	$L__BB0_18;
$L__BB0_15:
	cvt.u32.u64 	%r49, %rd5;
	mov.b32 	%r97, 0;
	max.s32 	%r50, %r4, %r49;
	setp.ge.s32 	%p12, %r50, %r29;
	@%p12 bra 	$L__BB0_17;
	ld.global.nc.u8 	%rs4, [%rd9];
	cvt.s32.s8 	%r97, %rs4;
$L__BB0_17:
	add.s32 	%r53, %r38, %r39;
	st.shared.u32 	[%r53+2380], %r97;
$L__BB0_18:
	or.b32  	%r59, %r1, %r2;
	setp.ne.s32 	%p16, %r59, 0;
	@%p16 bra 	$L__BB0_22;
	cvt.u32.u64 	%r61, %rd5;
	setp.lt.s32 	%p17, %r61, 1;
	setp.eq.s32 	%p18, %r35, 0;
	mov.b32 	%r98, 0;
	or.pred  	%p19, %p17, %p18;
	@%p19 bra 	$L__BB0_21;
	add.s32 	%r63, %r61, -1;
	cvt.u64.u32 	%rd22, %r63;
	add.s64 	%rd23, %rd3, %rd22;
	add.s64 	%rd24, %rd1, %rd23;
	ld.global.nc.u8 	%rs6, [%rd24];
	cvt.s32.s8 	%r98, %rs6;
$L__BB0_21:
	st.shared.u32 	[_ZZ25game_of_life_kernel_tiledILi64ELi8EEvPKbPbiE4tile], %r98;
$L__BB0_22:
	setp.ne.s32 	%p20, %r1, 63;
	setp.ne.s32 	%p21, %r2, 0;
	or.pred  	%p22, %p20, %p21;
	@%p22 bra 	$L__BB0_26;
	cvt.u32.u64 	%r65, %rd5;
	add.s32 	%r66, %r65, 1;
	setp.ge.s32 	%p23, %r66, %r29;
	setp.eq.s32 	%p24, %r35, 0;
	mov.b32 	%r99, 0;
	or.pred  	%p25, %p23, %p24;
	@%p25 bra 	$L__BB0_25;
	ld.global.nc.u8 	%rs7, [%rd8+1];
	cvt.s32.s8 	%r99, %rs7;
$L__BB0_25:
	st.shared.u32 	[_ZZ25game_of_life_kernel_tiledILi64ELi8EEvPKbPbiE4tile+260], %r99;
$L__BB0_26:
	setp.ne.s32 	%p26, %r1, 0;
	setp.ne.s32 	%p27, %r2, 7;
	or.pred  	%p28, %p26, %p27;
	@%p28 bra 	$L__BB0_30;
	cvt.u32.u64 	%r72, %rd5;
	setp.ge.s32 	%p33, %r4, %r29;
	setp.lt.s32 	%p34, %r72, 1;
	mov.b32 	%r100, 0;
	or.pred  	%p35, %p34, %p33;
	@%p35 bra 	$L__BB0_29;
	add.s32 	%r74, %r72, -1;
	cvt.u64.u32 	%rd25, %r74;
	add.s64 	%rd26, %rd4, %rd25;
	add.s64 	%rd27, %rd1, %rd26;
	ld.global.nc.u8 	%rs9, [%rd27];
	cvt.s32.s8 	%r100, %rs9;
$L__BB0_29:
	st.shared.u32 	[_ZZ25game_of_life_kernel_tiledILi64ELi8EEvPKbPbiE4tile+2376], %r100;
	bra.uni 	$L__BB0_34;
$L__BB0_30:
	setp.ne.s32 	%p29, %r2, 7;
	setp.ne.s32 	%p30, %r1, 63;
	or.pred  	%p31, %p30, %p29;
	@%p31 bra 	$L__BB0_34;
	cvt.u32.u64 	%r68, %rd5;
	add.s32 	%r69, %r68, 1;
	max.s32 	%r70, %r69, %r4;
	setp.ge.s32 	%p32, %r70, %r29;
	mov.b32 	%r101, 0;
	@%p32 bra 	$L__BB0_33;
	ld.global.nc.u8 	%rs8, [%rd9+1];
	cvt.s32.s8 	%r101, %rs8;
$L__BB0_33:
	st.shared.u32 	[_ZZ25game_of_life_kernel_tiledILi64ELi8EEvPKbPbiE4tile+2636], %r101;
$L__BB0_34:
	bar.sync 	0;
	ld.shared.u32 	%r75, [%r9+-264];
	ld.shared.u32 	%r76, [%r9+-260];
	add.s32 	%r77, %r76, %r75;
	ld.shared.u32 	%r78, [%r9+-256];
	add.s32 	%r79, %r77, %r78;
	ld.shared.u32 	%r80, [%r9];
	add.s32 	%r81, %r79, %r80;
	ld.shared.u32 	%r82, [%r9+8];
	add.s32 	%r83, %r81, %r82;
	ld.shared.u32 	%r84, [%r9+264];
	add.s32 	%r85, %r83, %r84;
	ld.shared.u32 	%r86, [%r9+268];
	add.s32 	%r87, %r85, %r86;
	ld.shared.u32 	%r88, [%r9+272];
	add.s32 	%r89, %r87, %r88;
	setp.eq.s32 	%p36, %r89, 3;
	selp.u32 	%r90, 1, 0, %p36;
	setp.eq.s32 	%p37, %r89, 2;
	and.b32  	%r91, %r93, 1;
	selp.b32 	%r92, %r91, 0, %p37;
	or.b32  	%r26, %r92, %r90;
	not.pred 	%p38, %p1;
	@%p38 bra 	$L__BB0_36;
	cvta.to.global.u64 	%rd28, %rd10;
	add.s64 	%rd29, %rd28, %rd6;
	st.global.u8 	[%rd29], %r26;
$L__BB0_36:
	ret;

}


// ===== COMPILED SASS (sm_100) =====

	.target	sm_100

	.elftype	@"ET_EXEC"


//--------------------- .note.nv.tkinfo           --------------------------
	.section	.note.nv.tkinfo,"",@"SHT_NOTE"
	.sectionflags	@"SHF_NOTE_NV_TKINFO"
	.tkinfo
        /*0018*/ 	.word	0x00000002
        /*0030*/ 	.string	""
        /*0030*/ 	.string	"ptxas"
        /*0030*/ 	.string	"Cuda compilation tools, release 13.0, V13.0.88"
        /*0030*/ 	.string	"Build cuda_13.0.r13.0/compiler.36424714_0"
        /*0030*/ 	.string	"-arch sm_100 -m 64 "



//--------------------- .note.nv.cuinfo           --------------------------
	.section	.note.nv.cuinfo,"",@"SHT_NOTE"
	.sectionflags	@"SHF_NOTE_NV_CUINFO"
        /*0018*/ 	.short	0x0002
        /*001a*/ 	.short	0x0064
        /*001c*/ 	.short	0x0082
	.zero		2


//--------------------- .nv.info                  --------------------------
	.section	.nv.info,"",@"SHT_CUDA_INFO"
	.align	4


	//----- nvinfo : EIATTR_REGCOUNT
	.align		4
        /*0000*/ 	.byte	0x04, 0x2f
        /*0002*/ 	.short	(.L_1 - .L_0)
	.align		4
.L_0:
        /*0004*/ 	.word	index@(_Z25game_of_life_kernel_tiledILi64ELi8EEvPKbPbi)
        /*0008*/ 	.word	0x0000001c


	//----- nvinfo : EIATTR_FRAME_SIZE
	.align		4
.L_1:
        /*000c*/ 	.byte	0x04, 0x11
        /*000e*/ 	.short	(.L_3 - .L_2)
	.align		4
.L_2:
        /*0010*/ 	.word	index@(_Z25game_of_life_kernel_tiledILi64ELi8EEvPKbPbi)
        /*0014*/ 	.word	0x00000000


	//----- nvinfo : EIATTR_MIN_STACK_SIZE
	.align		4
.L_3:
        /*0018*/ 	.byte	0x04, 0x12
        /*001a*/ 	.short	(.L_5 - .L_4)
	.align		4
.L_4:
        /*001c*/ 	.word	index@(_Z25game_of_life_kernel_tiledILi64ELi8EEvPKbPbi)
        /*0020*/ 	.word	0x00000000
.L_5:


//--------------------- .nv.compat                --------------------------
	.section	.nv.compat,"",@"SHT_CUDA_COMPAT_INFO"
	.align	4
        /*0000*/ 	.byte	0x02, 0x09, 0x00, 0x00, 0x02, 0x02, 0x01, 0x00, 0x02, 0x05, 0x05, 0x00, 0x03, 0x07, 0x01, 0x01
        /*0010*/ 	.byte	0x02, 0x03, 0x00, 0x00, 0x02, 0x06, 0x01, 0x00, 0x04, 0x0b, 0x08, 0x00, 0x09, 0x00, 0x00, 0x00
        /*0020*/ 	.byte	0x00, 0x00, 0x00, 0x00


//--------------------- .nv.info._Z25game_of_life_kernel_tiledILi64ELi8EEvPKbPbi --------------------------
	.section	.nv.info._Z25game_of_life_kernel_tiledILi64ELi8EEvPKbPbi,"",@"SHT_CUDA_INFO"
	.sectionflags	@""
	.align	4


	//----- nvinfo : EIATTR_CUDA_API_VERSION
	.align		4
        /*0000*/ 	.byte	0x04, 0x37
        /*0002*/ 	.short	(.L_7 - .L_6)
.L_6:
        /*0004*/ 	.word	0x00000082


	//----- nvinfo : EIATTR_KPARAM_INFO
	.align		4
.L_7:
        /*0008*/ 	.byte	0x04, 0x17
        /*000a*/ 	.short	(.L_9 - .L_8)
.L_8:
        /*000c*/ 	.word	0x00000000
        /*0010*/ 	.short	0x0002
        /*0012*/ 	.short	0x0010
        /*0014*/ 	.byte	0x00, 0xf0, 0x11, 0x00


	//----- nvinfo : EIATTR_KPARAM_INFO
	.align		4
.L_9:
        /*0018*/ 	.byte	0x04, 0x17
        /*001a*/ 	.short	(.L_11 - .L_10)
.L_10:
        /*001c*/ 	.word	0x00000000
        /*0020*/ 	.short	0x0001
        /*0022*/ 	.short	0x0008
        /*0024*/ 	.byte	0x00, 0xf5, 0x21, 0x00


	//----- nvinfo : EIATTR_KPARAM_INFO
	.align		4
.L_11:
        /*0028*/ 	.byte	0x04, 0x17
        /*002a*/ 	.short	(.L_13 - .L_12)
.L_12:
        /*002c*/ 	.word	0x00000000
        /*0030*/ 	.short	0x0000
        /*0032*/ 	.short	0x0000
        /*0034*/ 	.byte	0x00, 0xf5, 0x21, 0x00


	//----- nvinfo : EIATTR_SPARSE_MMA_MASK
	.align		4
.L_13:
        /*0038*/ 	.byte	0x03, 0x50
        /*003a*/ 	.short	0x0000


	//----- nvinfo : EIATTR_MAXREG_COUNT
	.align		4
        /*003c*/ 	.byte	0x03, 0x1b
        /*003e*/ 	.short	0x0040


	//----- nvinfo : EIATTR_NUM_BARRIERS
	.align		4
        /*0040*/ 	.byte	0x02, 0x4c
        /*0042*/ 	.byte	0x01
	.zero		1


	//----- nvinfo : EIATTR_MERCURY_ISA_VERSION
	.align		4
        /*0044*/ 	.byte	0x03, 0x5f
        /*0046*/ 	.short	0x0101


	//----- nvinfo : EIATTR_VRC_CTA_INIT_COUNT
	.align		4
        /*0048*/ 	.byte	0x02, 0x4a
	.zero		1
	.zero		1


	//----- nvinfo : EIATTR_EXIT_INSTR_OFFSETS
	.align		4
        /*004c*/ 	.byte	0x04, 0x1c
        /*004e*/ 	.short	(.L_15 - .L_14)


	//   ....[0]....
.L_14:
        /*0050*/ 	.word	0x00000ac0


	//   ....[1]....
        /*0054*/ 	.word	0x00000ba0


	//----- nvinfo : EIATTR_MAX_THREADS
	.align		4
.L_15:
        /*0058*/ 	.byte	0x04, 0x05
        /*005a*/ 	.short	(.L_17 - .L_16)
.L_16:
        /*005c*/ 	.word	0x00000200
        /*0060*/ 	.word	0x00000001
        /*0064*/ 	.word	0x00000001


	//----- nvinfo : EIATTR_CRS_STACK_SIZE
	.align		4
.L_17:
        /*0068*/ 	.byte	0x04, 0x1e
        /*006a*/ 	.short	(.L_19 - .L_18)
.L_18:
        /*006c*/ 	.word	0x00000000


	//----- nvinfo : EIATTR_CBANK_PARAM_SIZE
	.align		4
.L_19:
        /*0070*/ 	.byte	0x03, 0x19
        /*0072*/ 	.short	0x0014


	//----- nvinfo : EIATTR_PARAM_CBANK
	.align		4
        /*0074*/ 	.byte	0x04, 0x0a
        /*0076*/ 	.short	(.L_21 - .L_20)
	.align		4
.L_20:
        /*0078*/ 	.word	index@(.nv.constant0._Z25game_of_life_kernel_tiledILi64ELi8EEvPKbPbi)
        /*007c*/ 	.short	0x0380
        /*007e*/ 	.short	0x0014


	//----- nvinfo : EIATTR_SW_WAR
	.align		4
.L_21:
        /*0080*/ 	.byte	0x04, 0x36
        /*0082*/ 	.short	(.L_23 - .L_22)
.L_22:
        /*0084*/ 	.word	0x00000008
.L_23:


//--------------------- .nv.callgraph             --------------------------
	.section	.nv.callgraph,"",@"SHT_CUDA_CALLGRAPH"
	.align	4
	.sectionentsize	8
	.align		4
        /*0000*/ 	.word	0x00000000
	.align		4
        /*0004*/ 	.word	0xffffffff
	.align		4
        /*0008*/ 	.word	0x00000000
	.align		4
        /*000c*/ 	.word	0xfffffffe
	.align		4
        /*0010*/ 	.word	0x00000000
	.align		4
        /*0014*/ 	.word	0xfffffffd
	.align		4
        /*0018*/ 	.word	0x00000000
	.align		4
        /*001c*/ 	.word	0xfffffffc


//--------------------- .text._Z25game_of_life_kernel_tiledILi64ELi8EEvPKbPbi --------------------------
	.section	.text._Z25game_of_life_kernel_tiledILi64ELi8EEvPKbPbi,"ax",@progbits
	.align	128
        .global         _Z25game_of_life_kernel_tiledILi64ELi8EEvPKbPbi
        .type           _Z25game_of_life_kernel_tiledILi64ELi8EEvPKbPbi,@function
        .size           _Z25game_of_life_kernel_tiledILi64ELi8EEvPKbPbi,(.L_x_30 - _Z25game_of_life_kernel_tiledILi64ELi8EEvPKbPbi)
        .other          _Z25game_of_life_kernel_tiledILi64ELi8EEvPKbPbi,@"STO_CUDA_ENTRY STV_DEFAULT"
_Z25game_of_life_kernel_tiledILi64ELi8EEvPKbPbi:
.text._Z25game_of_life_kernel_tiledILi64ELi8EEvPKbPbi:
[----:B------:R-:W-:Y:S01]  /*0000*/  LDC R1, c[0x0][0x37c] ;  /* 0x0000df00ff017b82 */ /* 0x000fe20000000800 */
[----:B------:R-:W0:Y:S01]  /*0010*/  S2R R16, SR_TID.Y ;  /* 0x0000000000107919 */ /* 0x000e220000002200 */
[----:B------:R-:W1:Y:S01]  /*0020*/  LDCU UR7, c[0x0][0x390] ;  /* 0x00007200ff0777ac */ /* 0x000e620008000800 */
[----:B------:R-:W0:Y:S01]  /*0030*/  S2R R3, SR_CTAID.Y ;  /* 0x0000000000037919 */ /* 0x000e220000002600 */
[----:B------:R-:W2:Y:S01]  /*0040*/  LDCU.64 UR8, c[0x0][0x380] ;  /* 0x00007000ff0877ac */ /* 0x000ea20008000a00 */
[----:B------:R-:W3:Y:S01]  /*0050*/  S2R R17, SR_TID.X ;  /* 0x0000000000117919 */ /* 0x000ee20000002100 */
[----:B------:R-:W4:Y:S01]  /*0060*/  LDCU.64 UR4, c[0x0][0x358] ;  /* 0x00006b00ff0477ac */ /* 0x000f220008000a00 */
[----:B------:R-:W3:Y:S01]  /*0070*/  S2R R0, SR_CTAID.X ;  /* 0x0000000000007919 */ /* 0x000ee20000002500 */
[----:B-1----:R-:W-:Y:S01]  /*0080*/  USHF.R.S32.HI UR6, URZ, 0x1f, UR7 ;  /* 0x0000001fff067899 */ /* 0x002fe20008011407 */
[----:B0-----:R-:W-:-:S04]  /*0090*/  IMAD R14, R3, 0x8, R16 ;  /* 0x00000008030e7824 */ /* 0x001fc800078e0210 */
[----:B------:R-:W-:-:S04]  /*00a0*/  IMAD.WIDE.U32 R6, R14, UR7, RZ ;  /* 0x000000070e067c25 */ /* 0x000fc8000f8e00ff */
[----:B---3--:R-:W-:Y:S02]  /*00b0*/  IMAD R15, R0, 0x40, R17 ;  /* 0x00000040000f7824 */ /* 0x008fe400078e0211 */
[----:B------:R-:W-:-:S03]  /*00c0*/  IMAD R23, R14, UR6, RZ ;  /* 0x000000060e177c24 */ /* 0x000fc6000f8e02ff */
[----:B------:R-:W-:Y:S01]  /*00d0*/  VIMNMX R2, PT, PT, R15, R14, !PT ;  /* 0x0000000e0f027248 */ /* 0x000fe20007fe0100 */
[----:B------:R-:W-:Y:S01]  /*00e0*/  IMAD.IADD R23, R7, 0x1, R23 ;  /* 0x0000000107177824 */ /* 0x000fe200078e0217 */
[----:B------:R-:W-:Y:S02]  /*00f0*/  SHF.R.S32.HI R18, RZ, 0x1f, R15 ;  /* 0x0000001fff127819 */ /* 0x000fe4000001140f */
[----:B------:R-:W-:Y:S02]  /*0100*/  IADD3 R13, P1, PT, R15, R6, RZ ;  /* 0x000000060f0d7210 */ /* 0x000fe40007f3e0ff */
[----:B------:R-:W-:-:S03]  /*0110*/  ISETP.GE.AND P0, PT, R2, UR7, PT ;  /* 0x0000000702007c0c */ /* 0x000fc6000bf06270 */
[----:B------:R-:W-:Y:S01]  /*0120*/  IMAD.X R19, R18, 0x1, R23, P1 ;  /* 0x0000000112137824 */ /* 0x000fe200008e0617 */
[----:B--2---:R-:W-:-:S04]  /*0130*/  IADD3 R4, P1, PT, R13, UR8, RZ ;  /* 0x000000080d047c10 */ /* 0x004fc8000ff3e0ff */
[----:B------:R-:W-:-:S05]  /*0140*/  IADD3.X R5, PT, PT, R19, UR9, RZ, P1, !PT ;  /* 0x0000000913057c10 */ /* 0x000fca0008ffe4ff */
[----:B----4-:R-:W2:Y:S01]  /*0150*/  @!P0 LDG.E.U8.CONSTANT R0, desc[UR4][R4.64] ;  /* 0x0000000404008981 */ /* 0x010ea2000c1e9100 */
[----:B------:R-:W-:Y:S01]  /*0160*/  MOV R12, 0x400 ;  /* 0x00000400000c7802 */ /* 0x000fe20000000f00 */
[----:B------:R-:W-:Y:S01]  /*0170*/  IMAD.MOV.U32 R11, RZ, RZ, RZ ;  /* 0x000000ffff0b7224 */ /* 0x000fe200078e00ff */
[----:B------:R-:W-:Y:S01]  /*0180*/  ISETP.NE.AND P2, PT, R17, 0x3f, PT ;  /* 0x0000003f1100780c */ /* 0x000fe20003f45270 */
[----:B------:R-:W0:Y:S01]  /*0190*/  S2R R3, SR_CgaCtaId ;  /* 0x0000000000037919 */ /* 0x000e220000008800 */
[----:B------:R-:W-:Y:S01]  /*01a0*/  ISETP.GE.AND P1, PT, R2, UR7, PT ;  /* 0x0000000702007c0c */ /* 0x000fe2000bf26270 */
[----:B------:R-:W-:Y:S01]  /*01b0*/  VIADD R2, R14, 0xffffffff ;  /* 0xffffffff0e027836 */ /* 0x000fe20000000000 */
[----:B------:R-:W-:Y:S03]  /*01c0*/  BSSY.RECONVERGENT B0, `(.L_x_0) ;  /* 0x000002a000007945 */ /* 0x000fe60003800200 */
[C---:B------:R-:W-:Y:S01]  /*01d0*/  IMAD R25, R2.reuse, UR6, RZ ;  /* 0x0000000602197c24 */ /* 0x040fe2000f8e02ff */
[----:B0-----:R-:W-:Y:S01]  /*01e0*/  LEA R12, R3, R12, 0x18 ;  /* 0x0000000c030c7211 */ /* 0x001fe200078ec0ff */
[----:B------:R-:W-:-:S04]  /*01f0*/  IMAD.WIDE.U32 R2, R2, UR7, RZ ;  /* 0x0000000702027c25 */ /* 0x000fc8000f8e00ff */
[----:B------:R-:W-:-:S04]  /*0200*/  IMAD R20, R16, 0x108, R12 ;  /* 0x0000010810147824 */ /* 0x000fc800078e020c */
[----:B------:R-:W-:Y:S01]  /*0210*/  IMAD R10, R17, 0x4, R20 ;  /* 0x00000004110a7824 */ /* 0x000fe200078e0214 */
[----:B--2---:R-:W-:-:S05]  /*0220*/  @!P0 PRMT R0, R0, 0x8880, RZ ;  /* 0x0000888000008816 */ /* 0x004fca00000000ff */
[----:B------:R-:W-:Y:S02]  /*0230*/  @!P0 IMAD.MOV.U32 R11, RZ, RZ, R0 ;  /* 0x000000ffff0b8224 */ /* 0x000fe400078e0000 */
[----:B------:R-:W-:-:S03]  /*0240*/  VIADD R0, R14, 0x1 ;  /* 0x000000010e007836 */ /* 0x000fc60000000000 */
[----:B------:R0:W-:Y:S01]  /*0250*/  STS [R10+0x10c], R11 ;  /* 0x00010c0b0a007388 */ /* 0x0001e20000000800 */
[C---:B------:R-:W-:Y:S01]  /*0260*/  IMAD R21, R0.reuse, UR6, RZ ;  /* 0x0000000600157c24 */ /* 0x040fe2000f8e02ff */
[C---:B------:R-:W-:Y:S01]  /*0270*/  ISETP.GE.AND P0, PT, R0.reuse, UR7, PT ;  /* 0x0000000700007c0c */ /* 0x040fe2000bf06270 */
[----:B------:R-:W-:-:S04]  /*0280*/  IMAD.WIDE.U32 R8, R0, UR7, RZ ;  /* 0x0000000700087c25 */ /* 0x000fc8000f8e00ff */
[----:B------:R-:W-:Y:S01]  /*0290*/  IMAD.IADD R21, R9, 0x1, R21 ;  /* 0x0000000109157824 */ /* 0x000fe200078e0215 */
[----:B------:R-:W-:Y:S01]  /*02a0*/  SEL R8, R8, RZ, !P0 ;  /* 0x000000ff08087207 */ /* 0x000fe20004000000 */
[----:B------:R-:W-:-:S03]  /*02b0*/  IMAD.IADD R9, R3, 0x1, R25 ;  /* 0x0000000103097824 */ /* 0x000fc600078e0219 */
[----:B------:R-:W-:Y:S01]  /*02c0*/  SEL R21, R21, RZ, !P0 ;  /* 0x000000ff15157207 */ /* 0x000fe20004000000 */
[----:B0-----:R-:W-:Y:S06]  /*02d0*/  @!P2 BRA `(.L_x_1) ;  /* 0x00000000003ca947 */ /* 0x001fec0003800000 */
[----:B------:R-:W-:-:S13]  /*02e0*/  ISETP.NE.AND P0, PT, R17, RZ, PT ;  /* 0x000000ff1100720c */ /* 0x000fda0003f05270 */
[----:B------:R-:W-:Y:S05]  /*02f0*/  @P0 BRA `(.L_x_2) ;  /* 0x0000000000580947 */ /* 0x000fea0003800000 */
[----:B------:R-:W-:Y:S01]  /*0300*/  ISETP.GE.AND P0, PT, R14, UR7, PT ;  /* 0x000000070e007c0c */ /* 0x000fe2000bf06270 */
[----:B------:R-:W-:Y:S01]  /*0310*/  BSSY.RECONVERGENT B1, `(.L_x_3) ;  /* 0x0000009000017945 */ /* 0x000fe20003800200 */
[----:B------:R-:W-:Y:S02]  /*0320*/  IMAD.MOV.U32 R5, RZ, RZ, RZ ;  /* 0x000000ffff057224 */ /* 0x000fe400078e00ff */
[----:B------:R-:W-:-:S13]  /*0330*/  ISETP.LT.OR P0, PT, R15, 0x1, P0 ;  /* 0x000000010f00780c */ /* 0x000fda0000701670 */
[----:B------:R-:W-:Y:S05]  /*0340*/  @P0 BRA `(.L_x_4) ;  /* 0x0000000000140947 */ /* 0x000fea0003800000 */
[----:B------:R-:W-:-:S05]  /*0350*/  VIADD R7, R15, 0xffffffff ;  /* 0xffffffff0f077836 */ /* 0x000fca0000000000 */
[----:B------:R-:W-:-:S04]  /*0360*/  IADD3 R6, P0, P2, R6, UR8, R7 ;  /* 0x0000000806067c10 */ /* 0x000fc8000fa1e007 */
[----:B------:R-:W-:-:S05]  /*0370*/  IADD3.X R7, PT, PT, R23, UR9, RZ, P0, P2 ;  /* 0x0000000917077c10 */ /* 0x000fca00087e44ff */
[----:B------:R-:W2:Y:S02]  /*0380*/  LDG.E.U8.CONSTANT R6, desc[UR4][R6.64] ;  /* 0x0000000406067981 */ /* 0x000ea4000c1e9100 */
[----:B--2---:R-:W-:-:S07]  /*0390*/  PRMT R5, R6, 0x8880, RZ ;  /* 0x0000888006057816 */ /* 0x004fce00000000ff */
.L_x_4:
[----:B------:R-:W-:Y:S05]  /*03a0*/  BSYNC.RECONVERGENT B1 ;  /* 0x0000000000017941 */ /* 0x000fea0003800200 */
.L_x_3:
[----:B------:R0:W-:Y:S01]  /*03b0*/  STS [R20+0x108], R5 ;  /* 0x0001080514007388 */ /* 0x0001e20000000800 */
[----:B------:R-:W-:Y:S05]  /*03c0*/  BRA `(.L_x_2) ;  /* 0x0000000000247947 */ /* 0x000fea0003800000 */
.L_x_1:
[----:B------:R-:W-:Y:S01]  /*03d0*/  VIADDMNMX R6, R15, 0x1, R14, !PT ;  /* 0x000000010f067846 */ /* 0x000fe2000780010e */
[----:B------:R-:W-:Y:S01]  /*03e0*/  BSSY.RECONVERGENT B1, `(.L_x_5) ;  /* 0x0000006000017945 */ /* 0x000fe20003800200 */
[----:B------:R-:W-:Y:S02]  /*03f0*/  IMAD.MOV.U32 R7, RZ, RZ, RZ ;  /* 0x000000ffff077224 */ /* 0x000fe400078e00ff */
[----:B------:R-:W-:-:S13]  /*0400*/  ISETP.GE.AND P0, PT, R6, UR7, PT ;  /* 0x0000000706007c0c */ /* 0x000fda000bf06270 */
[----:B------:R-:W-:Y:S05]  /*0410*/  @P0 BRA `(.L_x_6) ;  /* 0x0000000000080947 */ /* 0x000fea0003800000 */
[----:B------:R-:W2:Y:S02]  /*0420*/  LDG.E.U8.CONSTANT R4, desc[UR4][R4.64+0x1] ;  /* 0x0000010404047981 */ /* 0x000ea4000c1e9100 */
[----:B--2---:R-:W-:-:S07]  /*0430*/  PRMT R7, R4, 0x8880, RZ ;  /* 0x0000888004077816 */ /* 0x004fce00000000ff */
.L_x_6:
[----:B------:R-:W-:Y:S05]  /*0440*/  BSYNC.RECONVERGENT B1 ;  /* 0x0000000000017941 */ /* 0x000fea0003800200 */
.L_x_5:
[----:B------:R1:W-:Y:S02]  /*0450*/  STS [R20+0x20c], R7 ;  /* 0x00020c0714007388 */ /* 0x0003e40000000800 */
.L_x_2:
[----:B------:R-:W-:Y:S05]  /*0460*/  BSYNC.RECONVERGENT B0 ;  /* 0x0000000000007941 */ /* 0x000fea0003800200 */
.L_x_0:
[----:B------:R-:W-:Y:S01]  /*0470*/  ISETP.NE.AND P0, PT, R16, 0x7, PT ;  /* 0x000000071000780c */ /* 0x000fe20003f05270 */
[----:B------:R-:W-:Y:S01]  /*0480*/  BSSY.RECONVERGENT B0, `(.L_x_7) ;  /* 0x000001d000007945 */ /* 0x000fe20003800200 */
[--C-:B------:R-:W-:Y:S02]  /*0490*/  IADD3 R4, P2, P3, R2, UR8, R15.reuse ;  /* 0x0000000802047c10 */ /* 0x100fe4000fb5e00f */
[----:B------:R-:W-:Y:S02]  /*04a0*/  IADD3 R6, P4, P5, R8, UR8, R15 ;  /* 0x0000000808067c10 */ /* 0x000fe4000fd9e00f */
[--C-:B0-----:R-:W-:Y:S02]  /*04b0*/  IADD3.X R5, PT, PT, R9, UR9, R18.reuse, P2, P3 ;  /* 0x0000000909057c10 */ /* 0x101fe400097e6412 */
[----:B-1----:R-:W-:-:S05]  /*04c0*/  IADD3.X R7, PT, PT, R21, UR9, R18, P4, P5 ;  /* 0x0000000915077c10 */ /* 0x002fca000a7ea412 */
[----:B------:R-:W-:Y:S05]  /*04d0*/  @!P0 BRA `(.L_x_8) ;  /* 0x0000000000348947 */ /* 0x000fea0003800000 */
[----:B------:R-:W-:-:S13]  /*04e0*/  ISETP.NE.AND P0, PT, R16, RZ, PT ;  /* 0x000000ff1000720c */ /* 0x000fda0003f05270 */
[----:B------:R-:W-:Y:S05]  /*04f0*/  @P0 BRA `(.L_x_9) ;  /* 0x0000000000540947 */ /* 0x000fea0003800000 */
[----:B------:R-:W-:Y:S01]  /*0500*/  ISETP.GE.AND P0, PT, R15, UR7, PT ;  /* 0x000000070f007c0c */ /* 0x000fe2000bf06270 */
[----:B------:R-:W-:Y:S01]  /*0510*/  BSSY.RECONVERGENT B1, `(.L_x_10) ;  /* 0x0000007000017945 */ /* 0x000fe20003800200 */
[----:B------:R-:W-:Y:S02]  /*0520*/  IMAD R23, R17, 0x4, R12 ;  /* 0x0000000411177824 */ /* 0x000fe400078e020c */
[----:B------:R-:W-:Y:S01]  /*0530*/  ISETP.EQ.OR P0, PT, R14, RZ, P0 ;  /* 0x000000ff0e00720c */ /* 0x000fe20000702670 */
[----:B------:R-:W-:-:S12]  /*0540*/  IMAD.MOV.U32 R18, RZ, RZ, RZ ;  /* 0x000000ffff127224 */ /* 0x000fd800078e00ff */
[----:B------:R-:W-:Y:S05]  /*0550*/  @P0 BRA `(.L_x_11) ;  /* 0x0000000000080947 */ /* 0x000fea0003800000 */
[----:B------:R-:W2:Y:S02]  /*0560*/  LDG.E.U8.CONSTANT R18, desc[UR4][R4.64] ;  /* 0x0000000404127981 */ /* 0x000ea4000c1e9100 */
[----:B--2---:R-:W-:-:S07]  /*0570*/  PRMT R18, R18, 0x8880, RZ ;  /* 0x0000888012127816 */ /* 0x004fce00000000ff */
.L_x_11:
[----:B------:R-:W-:Y:S05]  /*0580*/  BSYNC.RECONVERGENT B1 ;  /* 0x0000000000017941 */ /* 0x000fea0003800200 */
.L_x_10:
[----:B------:R1:W-:Y:S01]  /*0590*/  STS [R23+0x4], R18 ;  /* 0x0000041217007388 */ /* 0x0003e20000000800 */
[----:B------:R-:W-:Y:S05]  /*05a0*/  BRA `(.L_x_9) ;  /* 0x0000000000287947 */ /* 0x000fea0003800000 */
.L_x_8:
[----:B------:R-:W-:Y:S01]  /*05b0*/  VIMNMX R18, PT, PT, R15, R0, !PT ;  /* 0x000000000f127248 */ /* 0x000fe20007fe0100 */
[----:B------:R-:W-:Y:S01]  /*05c0*/  BSSY.RECONVERGENT B1, `(.L_x_12) ;  /* 0x0000007000017945 */ /* 0x000fe20003800200 */
[----:B------:R-:W-:Y:S02]  /*05d0*/  IMAD R23, R17, 0x4, R12 ;  /* 0x0000000411177824 */ /* 0x000fe400078e020c */
[----:B------:R-:W-:Y:S01]  /*05e0*/  ISETP.GE.AND P0, PT, R18, UR7, PT ;  /* 0x0000000712007c0c */ /* 0x000fe2000bf06270 */
[----:B------:R-:W-:-:S12]  /*05f0*/  IMAD.MOV.U32 R18, RZ, RZ, RZ ;  /* 0x000000ffff127224 */ /* 0x000fd800078e00ff */
[----:B------:R-:W-:Y:S05]  /*0600*/  @P0 BRA `(.L_x_13) ;  /* 0x0000000000080947 */ /* 0x000fea0003800000 */
[----:B------:R-:W2:Y:S02]  /*0610*/  LDG.E.U8.CONSTANT R18, desc[UR4][R6.64] ;  /* 0x0000000406127981 */ /* 0x000ea4000c1e9100 */
[----:B--2---:R-:W-:-:S07]  /*0620*/  PRMT R18, R18, 0x8880, RZ ;  /* 0x0000888012127816 */ /* 0x004fce00000000ff */
.L_x_13:
[----:B------:R-:W-:Y:S05]  /*0630*/  BSYNC.RECONVERGENT B1 ;  /* 0x0000000000017941 */ /* 0x000fea0003800200 */
.L_x_12:
[----:B------:R0:W-:Y:S02]  /*0640*/  STS [R23+0x94c], R18 ;  /* 0x00094c1217007388 */ /* 0x0001e40000000800 */
.L_x_9:
[----:B------:R-:W-:Y:S05]  /*0650*/  BSYNC.RECONVERGENT B0 ;  /* 0x0000000000007941 */ /* 0x000fea0003800200 */
.L_x_7:
[----:B------:R-:W-:Y:S01]  /*0660*/  LOP3.LUT P0, RZ, R17, R16, RZ, 0xfc, !PT ;  /* 0x0000001011ff7212 */ /* 0x000fe2000780fcff */
[----:B------:R-:W-:-:S12]  /*0670*/  BSSY.RECONVERGENT B0, `(.L_x_14) ;  /* 0x000000e000007945 */ /* 0x000fd80003800200 */
[----:B------:R-:W-:Y:S05]  /*0680*/  @P0 BRA `(.L_x_15) ;  /* 0x0000000000300947 */ /* 0x000fea0003800000 */
[----:B------:R-:W-:Y:S01]  /*0690*/  ISETP.NE.AND P0, PT, R14, RZ, PT ;  /* 0x000000ff0e00720c */ /* 0x000fe20003f05270 */
[----:B------:R-:W-:Y:S01]  /*06a0*/  BSSY.RECONVERGENT B1, `(.L_x_16) ;  /* 0x0000009000017945 */ /* 0x000fe20003800200 */
[----:B01----:R-:W-:Y:S02]  /*06b0*/  IMAD.MOV.U32 R23, RZ, RZ, RZ ;  /* 0x000000ffff177224 */ /* 0x003fe400078e00ff */
[----:B------:R-:W-:-:S13]  /*06c0*/  ISETP.LT.OR P0, PT, R15, 0x1, !P0 ;  /* 0x000000010f00780c */ /* 0x000fda0004701670 */
[----:B------:R-:W-:Y:S05]  /*06d0*/  @P0 BRA `(.L_x_17) ;  /* 0x0000000000140947 */ /* 0x000fea0003800000 */
[----:B------:R-:W-:-:S05]  /*06e0*/  VIADD R3, R15, 0xffffffff ;  /* 0xffffffff0f037836 */ /* 0x000fca0000000000 */
[----:B------:R-:W-:-:S04]  /*06f0*/  IADD3 R2, P0, P2, R2, UR8, R3 ;  /* 0x0000000802027c10 */ /* 0x000fc8000fa1e003 */
[----:B------:R-:W-:-:S05]  /*0700*/  IADD3.X R3, PT, PT, R9, UR9, RZ, P0, P2 ;  /* 0x0000000909037c10 */ /* 0x000fca00087e44ff */
[----:B------:R-:W2:Y:S02]  /*0710*/  LDG.E.U8.CONSTANT R2, desc[UR4][R2.64] ;  /* 0x0000000402027981 */ /* 0x000ea4000c1e9100 */
[----:B--2---:R-:W-:-:S07]  /*0720*/  PRMT R23, R2, 0x8880, RZ ;  /* 0x0000888002177816 */ /* 0x004fce00000000ff */
.L_x_17:
[----:B------:R-:W-:Y:S05]  /*0730*/  BSYNC.RECONVERGENT B1 ;  /* 0x0000000000017941 */ /* 0x000fea0003800200 */
.L_x_16:
[----:B------:R2:W-:Y:S02]  /*0740*/  STS [R12], R23 ;  /* 0x000000170c007388 */ /* 0x0005e40000000800 */
.L_x_15:
[----:B------:R-:W-:Y:S05]  /*0750*/  BSYNC.RECONVERGENT B0 ;  /* 0x0000000000007941 */ /* 0x000fea0003800200 */
.L_x_14:
[----:B------:R-:W-:Y:S01]  /*0760*/  ISETP.NE.AND P0, PT, R16, RZ, PT ;  /* 0x000000ff1000720c */ /* 0x000fe20003f05270 */
[----:B------:R-:W-:Y:S03]  /*0770*/  BSSY.RECONVERGENT B0, `(.L_x_18) ;  /* 0x000000d000007945 */ /* 0x000fe60003800200 */
[----:B------:R-:W-:-:S13]  /*0780*/  ISETP.NE.OR P0, PT, R17, 0x3f, P0 ;  /* 0x0000003f1100780c */ /* 0x000fda0000705670 */
[----:B------:R-:W-:Y:S05]  /*0790*/  @P0 BRA `(.L_x_19) ;  /* 0x0000000000280947 */ /* 0x000fea0003800000 */
[----:B------:R-:W-:Y:S01]  /*07a0*/  VIADD R2, R15, 0x1 ;  /* 0x000000010f027836 */ /* 0x000fe20000000000 */
[----:B------:R-:W-:Y:S01]  /*07b0*/  ISETP.NE.AND P0, PT, R14, RZ, PT ;  /* 0x000000ff0e00720c */ /* 0x000fe20003f05270 */
[----:B------:R-:W-:Y:S01]  /*07c0*/  BSSY.RECONVERGENT B1, `(.L_x_20) ;  /* 0x0000006000017945 */ /* 0x000fe20003800200 */
[----:B------:R-:W-:Y:S02]  /*07d0*/  IMAD.MOV.U32 R3, RZ, RZ, RZ ;  /* 0x000000ffff037224 */ /* 0x000fe400078e00ff */
[----:B------:R-:W-:-:S13]  /*07e0*/  ISETP.GE.OR P0, PT, R2, UR7, !P0 ;  /* 0x0000000702007c0c */ /* 0x000fda000c706670 */
[----:B------:R-:W-:Y:S05]  /*07f0*/  @P0 BRA `(.L_x_21) ;  /* 0x0000000000080947 */ /* 0x000fea0003800000 */
[----:B------:R-:W3:Y:S02]  /*0800*/  LDG.E.U8.CONSTANT R4, desc[UR4][R4.64+0x1] ;  /* 0x0000010404047981 */ /* 0x000ee4000c1e9100 */
[----:B---3--:R-:W-:-:S07]  /*0810*/  PRMT R3, R4, 0x8880, RZ ;  /* 0x0000888004037816 */ /* 0x008fce00000000ff */
.L_x_21:
[----:B------:R-:W-:Y:S05]  /*0820*/  BSYNC.RECONVERGENT B1 ;  /* 0x0000000000017941 */ /* 0x000fea0003800200 */
.L_x_20:
[----:B------:R3:W-:Y:S02]  /*0830*/  STS [R12+0x104], R3 ;  /* 0x000104030c007388 */ /* 0x0007e40000000800 */
.L_x_19:
[----:B------:R-:W-:Y:S05]  /*0840*/  BSYNC.RECONVERGENT B0 ;  /* 0x0000000000007941 */ /* 0x000fea0003800200 */
.L_x_18:
[----:B------:R-:W-:Y:S01]  /*0850*/  ISETP.NE.AND P0, PT, R16, 0x7, PT ;  /* 0x000000071000780c */ /* 0x000fe20003f05270 */
[----:B------:R-:W-:Y:S03]  /*0860*/  BSSY.RECONVERGENT B0, `(.L_x_22) ;  /* 0x000001b000007945 */ /* 0x000fe60003800200 */
[----:B------:R-:W-:-:S13]  /*0870*/  ISETP.NE.OR P2, PT, R17, RZ, P0 ;  /* 0x000000ff1100720c */ /* 0x000fda0000745670 */
[----:B------:R-:W-:Y:S05]  /*0880*/  @P2 BRA `(.L_x_23) ;  /* 0x0000000000342947 */ /* 0x000fea0003800000 */
[----:B------:R-:W-:Y:S01]  /*0890*/  ISETP.GE.AND P0, PT, R0, UR7, PT ;  /* 0x0000000700007c0c */ /* 0x000fe2000bf06270 */
[----:B------:R-:W-:Y:S01]  /*08a0*/  BSSY.RECONVERGENT B1, `(.L_x_24) ;  /* 0x0000009000017945 */ /* 0x000fe20003800200 */
[----:B---3--:R-:W-:Y:S02]  /*08b0*/  IMAD.MOV.U32 R3, RZ, RZ, RZ ;  /* 0x000000ffff037224 */ /* 0x008fe400078e00ff */
[----:B------:R-:W-:-:S13]  /*08c0*/  ISETP.LT.OR P0, PT, R15, 0x1, P0 ;  /* 0x000000010f00780c */ /* 0x000fda0000701670 */
[----:B------:R-:W-:Y:S05]  /*08d0*/  @P0 BRA `(.L_x_25) ;  /* 0x0000000000140947 */ /* 0x000fea0003800000 */
[----:B------:R-:W-:-:S05]  /*08e0*/  VIADD R9, R15, 0xffffffff ;  /* 0xffffffff0f097836 */ /* 0x000fca0000000000 */
[----:B------:R-:W-:-:S04]  /*08f0*/  IADD3 R8, P0, P2, R8, UR8, R9 ;  /* 0x0000000808087c10 */ /* 0x000fc8000fa1e009 */
[----:B------:R-:W-:-:S05]  /*0900*/  IADD3.X R9, PT, PT, R21, UR9, RZ, P0, P2 ;  /* 0x0000000915097c10 */ /* 0x000fca00087e44ff */
[----:B------:R-:W3:Y:S02]  /*0910*/  LDG.E.U8.CONSTANT R8, desc[UR4][R8.64] ;  /* 0x0000000408087981 */ /* 0x000ee4000c1e9100 */
[----:B---3--:R-:W-:-:S07]  /*0920*/  PRMT R3, R8, 0x8880, RZ ;  /* 0x0000888008037816 */ /* 0x008fce00000000ff */
.L_x_25:
[----:B------:R-:W-:Y:S05]  /*0930*/  BSYNC.RECONVERGENT B1 ;  /* 0x0000000000017941 */ /* 0x000fea0003800200 */
.L_x_24:
[----:B------:R3:W-:Y:S01]  /*0940*/  STS [R12+0x948], R3 ;  /* 0x000948030c007388 */ /* 0x0007e20000000800 */
[----:B------:R-:W-:Y:S05]  /*0950*/  BRA `(.L_x_26) ;  /* 0x00000000002c7947 */ /* 0x000fea0003800000 */
.L_x_23:
[----:B------:R-:W-:-:S13]  /*0960*/  ISETP.NE.OR P0, PT, R17, 0x3f, P0 ;  /* 0x0000003f1100780c */ /* 0x000fda0000705670 */
[----:B------:R-:W-:Y:S05]  /*0970*/  @P0 BRA `(.L_x_26) ;  /* 0x0000000000240947 */ /* 0x000fea0003800000 */
[----:B------:R-:W-:Y:S01]  /*0980*/  VIADDMNMX R0, R15, 0x1, R0, !PT ;  /* 0x000000010f007846 */ /* 0x000fe20007800100 */
[----:B------:R-:W-:Y:S01]  /*0990*/  BSSY.RECONVERGENT B1, `(.L_x_27) ;  /* 0x0000006000017945 */ /* 0x000fe20003800200 */
[----:B---3--:R-:W-:Y:S02]  /*09a0*/  IMAD.MOV.U32 R3, RZ, RZ, RZ ;  /* 0x000000ffff037224 */ /* 0x008fe400078e00ff */
[----:B------:R-:W-:-:S13]  /*09b0*/  ISETP.GE.AND P0, PT, R0, UR7, PT ;  /* 0x0000000700007c0c */ /* 0x000fda000bf06270 */
[----:B------:R-:W-:Y:S05]  /*09c0*/  @P0 BRA `(.L_x_28) ;  /* 0x0000000000080947 */ /* 0x000fea0003800000 */
[----:B------:R-:W3:Y:S02]  /*09d0*/  LDG.E.U8.CONSTANT R6, desc[UR4][R6.64+0x1] ;  /* 0x0000010406067981 */ /* 0x000ee4000c1e9100 */
[----:B---3--:R-:W-:-:S07]  /*09e0*/  PRMT R3, R6, 0x8880, RZ ;  /* 0x0000888006037816 */ /* 0x008fce00000000ff */
.L_x_28:
[----:B------:R-:W-:Y:S05]  /*09f0*/  BSYNC.RECONVERGENT B1 ;  /* 0x0000000000017941 */ /* 0x000fea0003800200 */
.L_x_27:
[----:B------:R4:W-:Y:S02]  /*0a00*/  STS [R12+0xa4c], R3 ;  /* 0x000a4c030c007388 */ /* 0x0009e40000000800 */
.L_x_26:
[----:B------:R-:W-:Y:S05]  /*0a10*/  BSYNC.RECONVERGENT B0 ;  /* 0x0000000000007941 */ /* 0x000fea0003800200 */
.L_x_22:
[----:B------:R-:W-:Y:S06]  /*0a20*/  BAR.SYNC.DEFER_BLOCKING 0x0 ;  /* 0x0000000000007b1d */ /* 0x000fec0000010000 */
[----:B------:R-:W-:Y:S04]  /*0a30*/  LDS R0, [R10] ;  /* 0x000000000a007984 */ /* 0x000fe80000000800 */
[----:B---34-:R-:W-:Y:S04]  /*0a40*/  LDS R3, [R10+0x4] ;  /* 0x000004000a037984 */ /* 0x018fe80000000800 */
[----:B------:R-:W3:Y:S04]  /*0a50*/  LDS R2, [R10+0x8] ;  /* 0x000008000a027984 */ /* 0x000ee80000000800 */
[----:B------:R4:W0:Y:S04]  /*0a60*/  LDS R5, [R10+0x108] ;  /* 0x000108000a057984 */ /* 0x0008280000000800 */
[----:B------:R4:W0:Y:S04]  /*0a70*/  LDS R4, [R10+0x110] ;  /* 0x000110000a047984 */ /* 0x0008280000000800 */
[----:B------:R4:W0:Y:S04]  /*0a80*/  LDS R7, [R10+0x210] ;  /* 0x000210000a077984 */ /* 0x0008280000000800 */
[----:B------:R4:W0:Y:S04]  /*0a90*/  LDS R6, [R10+0x214] ;  /* 0x000214000a067984 */ /* 0x0008280000000800 */
[----:B------:R4:W0:Y:S01]  /*0aa0*/  LDS R9, [R10+0x218] ;  /* 0x000218000a097984 */ /* 0x0008220000000800 */
[----:B---3--:R-:W-:Y:S01]  /*0ab0*/  IADD3 R0, PT, PT, R2, R3, R0 ;  /* 0x0000000302007210 */ /* 0x008fe20007ffe000 */
[----:B----4-:R-:W-:Y:S06]  /*0ac0*/  @P1 EXIT ;  /* 0x000000000000194d */ /* 0x010fec0003800000 */
[----:B------:R-:W3:Y:S01]  /*0ad0*/  LDCU.64 UR6, c[0x0][0x388] ;  /* 0x00007100ff0677ac */ /* 0x000ee20008000a00 */
[----:B0-----:R-:W-:Y:S02]  /*0ae0*/  IADD3 R0, PT, PT, R4, R0, R5 ;  /* 0x0000000004007210 */ /* 0x001fe40007ffe005 */
[----:B------:R-:W-:Y:S02]  /*0af0*/  LOP3.LUT R11, R11, 0x1, RZ, 0xc0, !PT ;  /* 0x000000010b0b7812 */ /* 0x000fe400078ec0ff */
[----:B------:R-:W-:-:S05]  /*0b00*/  IADD3 R0, PT, PT, R6, R0, R7 ;  /* 0x0000000006007210 */ /* 0x000fca0007ffe007 */
[----:B------:R-:W-:-:S05]  /*0b10*/  IMAD.IADD R0, R0, 0x1, R9 ;  /* 0x0000000100007824 */ /* 0x000fca00078e0209 */
[C---:B------:R-:W-:Y:S02]  /*0b20*/  ISETP.NE.AND P1, PT, R0.reuse, 0x2, PT ;  /* 0x000000020000780c */ /* 0x040fe40003f25270 */
[----:B------:R-:W-:Y:S02]  /*0b30*/  ISETP.NE.AND P0, PT, R0, 0x3, PT ;  /* 0x000000030000780c */ /* 0x000fe40003f05270 */
[----:B---3--:R-:W-:Y:S02]  /*0b40*/  IADD3 R2, P2, PT, R13, UR6, RZ ;  /* 0x000000060d027c10 */ /* 0x008fe4000ff5e0ff */
[----:B------:R-:W-:Y:S02]  /*0b50*/  SEL R11, R11, RZ, !P1 ;  /* 0x000000ff0b0b7207 */ /* 0x000fe40004800000 */
[----:B------:R-:W-:Y:S02]  /*0b60*/  SEL R0, RZ, 0x1, P0 ;  /* 0x00000001ff007807 */ /* 0x000fe40000000000 */
[----:B------:R-:W-:-:S02]  /*0b70*/  IADD3.X R3, PT, PT, R19, UR7, RZ, P2, !PT ;  /* 0x0000000713037c10 */ /* 0x000fc400097fe4ff */
[----:B------:R-:W-:-:S05]  /*0b80*/  LOP3.LUT R11, R11, R0, RZ, 0xfc, !PT ;  /* 0x000000000b0b7212 */ /* 0x000fca00078efcff */
[----:B------:R-:W-:Y:S01]  /*0b90*/  STG.E.U8 desc[UR4][R2.64], R11 ;  /* 0x0000000b02007986 */ /* 0x000fe2000c101104 */
[----:B------:R-:W-:Y:S05]  /*0ba0*/  EXIT ;  /* 0x000000000000794d */ /* 0x000fea0003800000 */
.L_x_29:
[----:B------:R-:W-:-:S00]  /*0bb0*/  BRA `(.L_x_29) ;  /* 0xfffffffc00fc7947 */ /* 0x000fc0000383ffff */
[----:B------:R-:W-:-:S00]  /*0bc0*/  NOP ;  /* 0x0000000000007918 */ /* 0x000fc00000000000 */
        /* <DEDUP_REMOVED lines=11> */
.L_x_30:


//--------------------- .nv.shared._Z25game_of_life_kernel_tiledILi64ELi8EEvPKbPbi --------------------------
	.section	.nv.shared._Z25game_of_life_kernel_tiledILi64ELi8EEvPKbPbi,"aw",@nobits
	.sectionflags	@""
	.align	4
.nv.shared._Z25game_of_life_kernel_tiledILi64ELi8EEvPKbPbi:
	.zero		3664


//--------------------- .nv.shared.reserved.0     --------------------------
	.section	.nv.shared.reserved.0,"aw",@nobits
	.weak		__nv_reservedSMEM_offset_0_alias
	.size		__nv_reservedSMEM_offset_0_alias, 0, 64
	.other		__nv_reservedSMEM_offset_0_alias,@"STO_CUDA_RESERVED_SHARED STV_DEFAULT"
__nv_reservedSMEM_offset_0_alias:
	.zero		0
	.zero		64


//--------------------- .nv.constant0._Z25game_of_life_kernel_tiledILi64ELi8EEvPKbPbi --------------------------
	.section	.nv.constant0._Z25game_of_life_kernel_tiledILi64ELi8EEvPKbPbi,"a",@progbits
	.sectionflags	@""
	.align	4
.nv.constant0._Z25game_of_life_kernel_tiledILi64ELi8EEvPKbPbi:
	.zero		916


//--------------------- SYMBOLS --------------------------

	.type		.nv.reservedSmem.offset0,@object
	.size		.nv.reservedSmem.offset0,0x4
	.type		.nv.reservedSmem.cap,@object
	.size		.nv.reservedSmem.cap,0x4
